//
// Generated by NVIDIA NVVM Compiler
//
// Compiler Build ID: CL-36424714
// Cuda compilation tools, release 13.0, V13.0.88
// Based on NVVM 20.0.0
//

.version 9.0
.target sm_100
.address_size 64

	// .globl	_Z3dotPiS_S_i

.visible .entry _Z3dotPiS_S_i(
	.param .u64 .ptr .align 1 _Z3dotPiS_S_i_param_0,
	.param .u64 .ptr .align 1 _Z3dotPiS_S_i_param_1,
	.param .u64 .ptr .align 1 _Z3dotPiS_S_i_param_2,
	.param .u32 _Z3dotPiS_S_i_param_3
)
{
	.reg .pred 	%p<3>;
	.reg .b32 	%r<15>;
	.reg .b64 	%rd<11>;

	ld.param.u64 	%rd4, [_Z3dotPiS_S_i_param_0];
	ld.param.u64 	%rd5, [_Z3dotPiS_S_i_param_1];
	ld.param.u64 	%rd6, [_Z3dotPiS_S_i_param_2];
	ld.param.u32 	%r6, [_Z3dotPiS_S_i_param_3];
	mov.u32 	%r7, %tid.x;
	mov.u32 	%r8, %ctaid.x;
	mov.u32 	%r1, %ntid.x;
	mad.lo.s32 	%r14, %r8, %r1, %r7;
	setp.ge.s32 	%p1, %r14, %r6;
	@%p1 bra 	$L__BB0_3;
	mov.u32 	%r9, %nctaid.x;
	mul.lo.s32 	%r3, %r1, %r9;
	cvta.to.global.u64 	%rd1, %rd4;
	cvta.to.global.u64 	%rd2, %rd5;
	cvta.to.global.u64 	%rd3, %rd6;
$L__BB0_2:
	mul.wide.s32 	%rd7, %r14, 4;
	add.s64 	%rd8, %rd1, %rd7;
	ld.global.u32 	%r10, [%rd8];
	add.s64 	%rd9, %rd2, %rd7;
	ld.global.u32 	%r11, [%rd9];
	add.s64 	%rd10, %rd3, %rd7;
	ld.global.u32 	%r12, [%rd10];
	mad.lo.s32 	%r13, %r11, %r10, %r12;
	st.global.u32 	[%rd10], %r13;
	add.s32 	%r14, %r14, %r3;
	setp.lt.s32 	%p2, %r14, %r6;
	@%p2 bra 	$L__BB0_2;
$L__BB0_3:
	ret;

}


// ===== COMPILED SASS (sm_100) =====

	.target	sm_100

	.elftype	@"ET_EXEC"


//--------------------- .note.nv.tkinfo           --------------------------
	.section	.note.nv.tkinfo,"",@"SHT_NOTE"
	.sectionflags	@"SHF_NOTE_NV_TKINFO"
	.tkinfo
        /*0018*/ 	.word	0x00000002
        /*0030*/ 	.string	""
        /*0030*/ 	.string	"ptxas"
        /*0030*/ 	.string	"Cuda compilation tools, release 13.0, V13.0.88"
        /*0030*/ 	.string	"Build cuda_13.0.r13.0/compiler.36424714_0"
        /*0030*/ 	.string	"-arch sm_100 -m 64 "



//--------------------- .note.nv.cuinfo           --------------------------
	.section	.note.nv.cuinfo,"",@"SHT_NOTE"
	.sectionflags	@"SHF_NOTE_NV_CUINFO"
        /*0018*/ 	.short	0x0002
        /*001a*/ 	.short	0x0064
        /*001c*/ 	.short	0x0082
	.zero		2


//--------------------- .nv.info                  --------------------------
	.section	.nv.info,"",@"SHT_CUDA_INFO"
	.align	4


	//----- nvinfo : EIATTR_REGCOUNT
	.align		4
        /*0000*/ 	.byte	0x04, 0x2f
        /*0002*/ 	.short	(.L_1 - .L_0)
	.align		4
.L_0:
        /*0004*/ 	.word	index@(_Z3dotPiS_S_i)
        /*0008*/ 	.word	0x0000000e


	//----- nvinfo : EIATTR_FRAME_SIZE
	.align		4
.L_1:
        /*000c*/ 	.byte	0x04, 0x11
        /*000e*/ 	.short	(.L_3 - .L_2)
	.align		4
.L_2:
        /*0010*/ 	.word	index@(_Z3dotPiS_S_i)
        /*0014*/ 	.word	0x00000000


	//----- nvinfo : EIATTR_MIN_STACK_SIZE
	.align		4
.L_3:
        /*0018*/ 	.byte	0x04, 0x12
        /*001a*/ 	.short	(.L_5 - .L_4)
	.align		4
.L_4:
        /*001c*/ 	.word	index@(_Z3dotPiS_S_i)
        /*0020*/ 	.word	0x00000000
.L_5:


//--------------------- .nv.compat                --------------------------
	.section	.nv.compat,"",@"SHT_CUDA_COMPAT_INFO"
	.align	4
        /*0000*/ 	.byte	0x02, 0x09, 0x00, 0x00, 0x02, 0x02, 0x01, 0x00, 0x02, 0x05, 0x05, 0x00, 0x03, 0x07, 0x01, 0x01
        /*0010*/ 	.byte	0x02, 0x03, 0x00, 0x00, 0x02, 0x06, 0x01, 0x00, 0x04, 0x0b, 0x08, 0x00, 0x09, 0x00, 0x00, 0x00
        /*0020*/ 	.byte	0x00, 0x00, 0x00, 0x00


//--------------------- .nv.info._Z3dotPiS_S_i    --------------------------
	.section	.nv.info._Z3dotPiS_S_i,"",@"SHT_CUDA_INFO"
	.sectionflags	@""
	.align	4


	//----- nvinfo : EIATTR_CUDA_API_VERSION
	.align		4
        /*0000*/ 	.byte	0x04, 0x37
        /*0002*/ 	.short	(.L_7 - .L_6)
.L_6:
        /*0004*/ 	.word	0x00000082


	//----- nvinfo : EIATTR_KPARAM_INFO
	.align		4
.L_7:
        /*0008*/ 	.byte	0x04, 0x17
        /*000a*/ 	.short	(.L_9 - .L_8)
.L_8:
        /*000c*/ 	.word	0x00000000
        /*0010*/ 	.short	0x0003
        /*0012*/ 	.short	0x0018
        /*0014*/ 	.byte	0x00, 0xf0, 0x11, 0x00


	//----- nvinfo : EIATTR_KPARAM_INFO
	.align		4
.L_9:
        /*0018*/ 	.byte	0x04, 0x17
        /*001a*/ 	.short	(.L_11 - .L_10)
.L_10:
        /*001c*/ 	.word	0x00000000
        /*0020*/ 	.short	0x0002
        /*0022*/ 	.short	0x0010
        /*0024*/ 	.byte	0x00, 0xf5, 0x21, 0x00


	//----- nvinfo : EIATTR_KPARAM_INFO
	.align		4
.L_11:
        /*0028*/ 	.byte	0x04, 0x17
        /*002a*/ 	.short	(.L_13 - .L_12)
.L_12:
        /*002c*/ 	.word	0x00000000
        /*0030*/ 	.short	0x0001
        /*0032*/ 	.short	0x0008
        /*0034*/ 	.byte	0x00, 0xf5, 0x21, 0x00


	//----- nvinfo : EIATTR_KPARAM_INFO
	.align		4
.L_13:
        /*0038*/ 	.byte	0x04, 0x17
        /*003a*/ 	.short	(.L_15 - .L_14)
.L_14:
        /*003c*/ 	.word	0x00000000
        /*0040*/ 	.short	0x0000
        /*0042*/ 	.short	0x0000
        /*0044*/ 	.byte	0x00, 0xf5, 0x21, 0x00


	//----- nvinfo : EIATTR_SPARSE_MMA_MASK
	.align		4
.L_15:
        /*0048*/ 	.byte	0x03, 0x50
        /*004a*/ 	.short	0x0000


	//----- nvinfo : EIATTR_MAXREG_COUNT
	.align		4
        /*004c*/ 	.byte	0x03, 0x1b
        /*004e*/ 	.short	0x00ff


	//----- nvinfo : EIATTR_MERCURY_ISA_VERSION
	.align		4
        /*0050*/ 	.byte	0x03, 0x5f
        /*0052*/ 	.short	0x0101


	//----- nvinfo : EIATTR_VRC_CTA_INIT_COUNT
	.align		4
        /*0054*/ 	.byte	0x02, 0x4a
	.zero		1
	.zero		1


	//----- nvinfo : EIATTR_EXIT_INSTR_OFFSETS
	.align		4
        /*0058*/ 	.byte	0x04, 0x1c
        /*005a*/ 	.short	(.L_17 - .L_16)


	//   ....[0]....
.L_16:
        /*005c*/ 	.word	0x00000070


	//   ....[1]....
        /*0060*/ 	.word	0x00000190


	//----- nvinfo : EIATTR_CRS_STACK_SIZE
	.align		4
.L_17:
        /*0064*/ 	.byte	0x04, 0x1e
        /*0066*/ 	.short	(.L_19 - .L_18)
.L_18:
        /*0068*/ 	.word	0x00000000


	//----- nvinfo : EIATTR_CBANK_PARAM_SIZE
	.align		4
.L_19:
        /*006c*/ 	.byte	0x03, 0x19
        /*006e*/ 	.short	0x001c


	//----- nvinfo : EIATTR_PARAM_CBANK
	.align		4
        /*0070*/ 	.byte	0x04, 0x0a
        /*0072*/ 	.short	(.L_21 - .L_20)
	.align		4
.L_20:
        /*0074*/ 	.word	index@(.nv.constant0._Z3dotPiS_S_i)
        /*0078*/ 	.short	0x0380
        /*007a*/ 	.short	0x001c


	//----- nvinfo : EIATTR_SW_WAR
	.align		4
.L_21:
        /*007c*/ 	.byte	0x04, 0x36
        /*007e*/ 	.short	(.L_23 - .L_22)
.L_22:
        /*0080*/ 	.word	0x00000008
.L_23:


//--------------------- .nv.callgraph             --------------------------
	.section	.nv.callgraph,"",@"SHT_CUDA_CALLGRAPH"
	.align	4
	.sectionentsize	8
	.align		4
        /*0000*/ 	.word	0x00000000
	.align		4
        /*0004*/ 	.word	0xffffffff
	.align		4
        /*0008*/ 	.word	0x00000000
	.align		4
        /*000c*/ 	.word	0xfffffffe
	.align		4
        /*0010*/ 	.word	0x00000000
	.align		4
        /*0014*/ 	.word	0xfffffffd
	.align		4
        /*0018*/ 	.word	0x00000000
	.align		4
        /*001c*/ 	.word	0xfffffffc


//--------------------- .text._Z3dotPiS_S_i       --------------------------
	.section	.text._Z3dotPiS_S_i,"ax",@progbits
	.align	128
        .global         _Z3dotPiS_S_i
        .type           _Z3dotPiS_S_i,@function
        .size           _Z3dotPiS_S_i,(.L_x_2 - _Z3dotPiS_S_i)
        .other          _Z3dotPiS_S_i,@"STO_CUDA_ENTRY STV_DEFAULT"
_Z3dotPiS_S_i:
.text._Z3dotPiS_S_i:
[----:B------:R-:W-:Y:S01]  /*0000*/  LDC R1, c[0x0][0x37c] ;  /* 0x0000df00ff017b82 */ /* 0x000fe20000000800 */
[----:B------:R-:W0:Y:S07]  /*0010*/  S2R R0, SR_TID.X ;  /* 0x0000000000007919 */ /* 0x000e2e0000002100 */
[----:B------:R-:W0:Y:S01]  /*0020*/  S2UR UR4, SR_CTAID.X ;  /* 0x00000000000479c3 */ /* 0x000e220000002500 */
[----:B------:R-:W1:Y:S07]  /*0030*/  LDCU UR5, c[0x0][0x398] ;  /* 0x00007300ff0577ac */ /* 0x000e6e0008000800 */
[----:B------:R-:W0:Y:S02]  /*0040*/  LDC R9, c[0x0][0x360] ;  /* 0x0000d800ff097b82 */ /* 0x000e240000000800 */
[----:B0-----:R-:W-:-:S05]  /*0050*/  IMAD R0, R9, UR4, R0 ;  /* 0x0000000409007c24 */ /* 0x001fca000f8e0200 */
[----:B-1----:R-:W-:-:S13]  /*0060*/  ISETP.GE.AND P0, PT, R0, UR5, PT ;  /* 0x0000000500007c0c */ /* 0x002fda000bf06270 */
[----:B------:R-:W-:Y:S05]  /*0070*/  @P0 EXIT ;  /* 0x000000000000094d */ /* 0x000fea0003800000 */
[----:B------:R-:W0:Y:S01]  /*0080*/  LDCU UR4, c[0x0][0x370] ;  /* 0x00006e00ff0477ac */ /* 0x000e220008000800 */
[----:B------:R-:W1:Y:S01]  /*0090*/  LDCU.64 UR6, c[0x0][0x358] ;  /* 0x00006b00ff0677ac */ /* 0x000e620008000a00 */
[----:B0-----:R-:W-:-:S07]  /*00a0*/  IMAD R9, R9, UR4, RZ ;  /* 0x0000000409097c24 */ /* 0x001fce000f8e02ff */
.L_x_0:
[----:B0-----:R-:W0:Y:S08]  /*00b0*/  LDC.64 R2, c[0x0][0x380] ;  /* 0x0000e000ff027b82 */ /* 0x001e300000000a00 */
[----:B------:R-:W2:Y:S08]  /*00c0*/  LDC.64 R4, c[0x0][0x388] ;  /* 0x0000e200ff047b82 */ /* 0x000eb00000000a00 */
[----:B------:R-:W3:Y:S01]  /*00d0*/  LDC.64 R6, c[0x0][0x390] ;  /* 0x0000e400ff067b82 */ /* 0x000ee20000000a00 */
[----:B0-----:R-:W-:-:S06]  /*00e0*/  IMAD.WIDE R2, R0, 0x4, R2 ;  /* 0x0000000400027825 */ /* 0x001fcc00078e0202 */
[----:B-1----:R-:W4:Y:S01]  /*00f0*/  LDG.E R2, desc[UR6][R2.64] ;  /* 0x0000000602027981 */ /* 0x002f22000c1e1900 */
[----:B--2---:R-:W-:-:S06]  /*0100*/  IMAD.WIDE R4, R0, 0x4, R4 ;  /* 0x0000000400047825 */ /* 0x004fcc00078e0204 */
[----:B------:R-:W4:Y:S01]  /*0110*/  LDG.E R5, desc[UR6][R4.64] ;  /* 0x0000000604057981 */ /* 0x000f22000c1e1900 */
[----:B---3--:R-:W-:-:S05]  /*0120*/  IMAD.WIDE R6, R0, 0x4, R6 ;  /* 0x0000000400067825 */ /* 0x008fca00078e0206 */
[----:B------:R-:W4:Y:S01]  /*0130*/  LDG.E R8, desc[UR6][R6.64] ;  /* 0x0000000606087981 */ /* 0x000f22000c1e1900 */
[----:B------:R-:W-:-:S04]  /*0140*/  IADD3 R0, PT, PT, R9, R0, RZ ;  /* 0x0000000009007210 */ /* 0x000fc80007ffe0ff */
[----:B------:R-:W-:Y:S01]  /*0150*/  ISETP.GE.AND P0, PT, R0, UR5, PT ;  /* 0x0000000500007c0c */ /* 0x000fe2000bf06270 */
[----:B----4-:R-:W-:-:S05]  /*0160*/  IMAD R11, R2, R5, R8 ;  /* 0x00000005020b7224 */ /* 0x010fca00078e0208 */
[----:B------:R0:W-:Y:S07]  /*0170*/  STG.E desc[UR6][R6.64], R11 ;  /* 0x0000000b06007986 */ /* 0x0001ee000c101906 */
[----:B------:R-:W-:Y:S05]  /*0180*/  @!P0 BRA `(.L_x_0) ;  /* 0xfffffffc00c88947 */ /* 0x000fea000383ffff */
[----:B------:R-:W-:Y:S05]  /*0190*/  EXIT ;  /* 0x000000000000794d */ /* 0x000fea0003800000 */
.L_x_1:
[----:B------:R-:W-:-:S00]  /*01a0*/  BRA `(.L_x_1) ;  /* 0xfffffffc00fc7947 */ /* 0x000fc0000383ffff */
[----:B------:R-:W-:-:S00]  /*01b0*/  NOP ;  /* 0x0000000000007918 */ /* 0x000fc00000000000 */
        /* <DEDUP_REMOVED lines=12> */
.L_x_2:


//--------------------- .nv.shared.reserved.0     --------------------------
	.section	.nv.shared.reserved.0,"aw",@nobits
	.weak		__nv_reservedSMEM_offset_0_alias
	.size		__nv_reservedSMEM_offset_0_alias, 0, 64
	.other		__nv_reservedSMEM_offset_0_alias,@"STO_CUDA_RESERVED_SHARED STV_DEFAULT"
__nv_reservedSMEM_offset_0_alias:
	.zero		0
	.zero		64


//--------------------- .nv.constant0._Z3dotPiS_S_i --------------------------
	.section	.nv.constant0._Z3dotPiS_S_i,"a",@progbits
	.sectionflags	@""
	.align	4
.nv.constant0._Z3dotPiS_S_i:
	.zero		924


//--------------------- SYMBOLS --------------------------

	.type		.nv.reservedSmem.offset0,@object
	.size		.nv.reservedSmem.offset0,0x4
